	.headerflags	@"EF_CUDA_TEXMODE_UNIFIED EF_CUDA_64BIT_ADDRESS EF_CUDA_ACCELERATORS EF_CUDA_SM90 EF_CUDA_VIRTUAL_SM(EF_CUDA_SM90)"
	.elftype	@"ET_EXEC"


//--------------------- .nv.info                  --------------------------
	.section	.nv.info,"",@"SHT_CUDA_INFO"
	.align	4


	//----- nvinfo : EIATTR_REGCOUNT
	.align		4
        /*0000*/ 	.byte	0x04, 0x2f
        /*0002*/ 	.short	(.L_3 - .L_2)
	.align		4
.L_2:
        /*0004*/ 	.word	index@(triton_poi_fused__native_batch_norm_legit_no_training_convolution_relu_64)
        /*0008*/ 	.word	0x0000001a


	//----- nvinfo : EIATTR_MIN_STACK_SIZE
	.align		4
.L_3:
        /*000c*/ 	.byte	0x04, 0x12
        /*000e*/ 	.short	(.L_5 - .L_4)
	.align		4
.L_4:
        /*0010*/ 	.word	index@(triton_poi_fused__native_batch_norm_legit_no_training_convolution_relu_64)
        /*0014*/ 	.word	0x00000000


	//----- nvinfo : EIATTR_FRAME_SIZE
	.align		4
.L_5:
        /*0018*/ 	.byte	0x04, 0x11
        /*001a*/ 	.short	(.L_7 - .L_6)
	.align		4
.L_6:
        /*001c*/ 	.word	index@(triton_poi_fused__native_batch_norm_legit_no_training_convolution_relu_64)
        /*0020*/ 	.word	0x00000000


	//----- nvinfo : EIATTR_MIN_STACK_SIZE
	.align		4
.L_7:
        /*0024*/ 	.byte	0x04, 0x12
        /*0026*/ 	.short	(.L_9 - .L_8)
	.align		4
.L_8:
        /*0028*/ 	.word	index@(triton_poi_fused__native_batch_norm_legit_no_training_convolution_relu_64)
        /*002c*/ 	.word	0x00000000
.L_9:


//--------------------- .nv.info.triton_poi_fused__native_batch_norm_legit_no_training_convolution_relu_64 --------------------------
	.section	.nv.info.triton_poi_fused__native_batch_norm_legit_no_training_convolution_relu_64,"",@"SHT_CUDA_INFO"
	.sectionflags	@""
	.align	4


	//----- nvinfo : EIATTR_CUDA_API_VERSION
	.align		4
        /*0000*/ 	.byte	0x04, 0x37
        /*0002*/ 	.short	(.L_11 - .L_10)
.L_10:
        /*0004*/ 	.word	0x0000007c


	//----- nvinfo : EIATTR_KPARAM_INFO
	.align		4
.L_11:
        /*0008*/ 	.byte	0x04, 0x17
        /*000a*/ 	.short	(.L_13 - .L_12)
.L_12:
        /*000c*/ 	.word	0x00000000
        /*0010*/ 	.short	0x0007
        /*0012*/ 	.short	0x0038
        /*0014*/ 	.byte	0x00, 0xf0, 0x11, 0x00


	//----- nvinfo : EIATTR_KPARAM_INFO
	.align		4
.L_13:
        /*0018*/ 	.byte	0x04, 0x17
        /*001a*/ 	.short	(.L_15 - .L_14)
.L_14:
        /*001c*/ 	.word	0x00000000
        /*0020*/ 	.short	0x0006
        /*0022*/ 	.short	0x0030
        /*0024*/ 	.byte	0x00, 0xf4, 0x21, 0x00


	//----- nvinfo : EIATTR_KPARAM_INFO
	.align		4
.L_15:
        /*0028*/ 	.byte	0x04, 0x17
        /*002a*/ 	.short	(.L_17 - .L_16)
.L_16:
        /*002c*/ 	.word	0x00000000
        /*0030*/ 	.short	0x0005
        /*0032*/ 	.short	0x0028
        /*0034*/ 	.byte	0x00, 0xf4, 0x21, 0x00


	//----- nvinfo : EIATTR_KPARAM_INFO
	.align		4
.L_17:
        /*0038*/ 	.byte	0x04, 0x17
        /*003a*/ 	.short	(.L_19 - .L_18)
.L_18:
        /*003c*/ 	.word	0x00000000
        /*0040*/ 	.short	0x0004
        /*0042*/ 	.short	0x0020
        /*0044*/ 	.byte	0x00, 0xf4, 0x21, 0x00


	//----- nvinfo : EIATTR_KPARAM_INFO
	.align		4
.L_19:
        /*0048*/ 	.byte	0x04, 0x17
        /*004a*/ 	.short	(.L_21 - .L_20)
.L_20:
        /*004c*/ 	.word	0x00000000
        /*0050*/ 	.short	0x0003
        /*0052*/ 	.short	0x0018
        /*0054*/ 	.byte	0x00, 0xf4, 0x21, 0x00


	//----- nvinfo : EIATTR_KPARAM_INFO
	.align		4
.L_21:
        /*0058*/ 	.byte	0x04, 0x17
        /*005a*/ 	.short	(.L_23 - .L_22)
.L_22:
        /*005c*/ 	.word	0x00000000
        /*0060*/ 	.short	0x0002
        /*0062*/ 	.short	0x0010
        /*0064*/ 	.byte	0x00, 0xf4, 0x21, 0x00


	//----- nvinfo : EIATTR_KPARAM_INFO
	.align		4
.L_23:
        /*0068*/ 	.byte	0x04, 0x17
        /*006a*/ 	.short	(.L_25 - .L_24)
.L_24:
        /*006c*/ 	.word	0x00000000
        /*0070*/ 	.short	0x0001
        /*0072*/ 	.short	0x0008
        /*0074*/ 	.byte	0x00, 0xf4, 0x21, 0x00


	//----- nvinfo : EIATTR_KPARAM_INFO
	.align		4
.L_25:
        /*0078*/ 	.byte	0x04, 0x17
        /*007a*/ 	.short	(.L_27 - .L_26)
.L_26:
        /*007c*/ 	.word	0x00000000
        /*0080*/ 	.short	0x0000
        /*0082*/ 	.short	0x0000
        /*0084*/ 	.byte	0x00, 0xf4, 0x21, 0x00


	//----- nvinfo : EIATTR_SPARSE_MMA_MASK
	.align		4
.L_27:
        /*0088*/ 	.byte	0x03, 0x50
        /*008a*/ 	.short	0x0000


	//----- nvinfo : EIATTR_MAXREG_COUNT
	.align		4
        /*008c*/ 	.byte	0x03, 0x1b
        /*008e*/ 	.short	0x00ff


	//----- nvinfo : EIATTR_EXIT_INSTR_OFFSETS
	.align		4
        /*0090*/ 	.byte	0x04, 0x1c
        /*0092*/ 	.short	(.L_29 - .L_28)


	//   ....[0]....
.L_28:
        /*0094*/ 	.word	0x00000480


	//   ....[1]....
        /*0098*/ 	.word	0x000004a0


	//----- nvinfo : EIATTR_REQNTID
	.align		4
.L_29:
        /*009c*/ 	.byte	0x04, 0x10
        /*009e*/ 	.short	(.L_31 - .L_30)
.L_30:
        /*00a0*/ 	.word	0x00000080
        /*00a4*/ 	.word	0x00000001
        /*00a8*/ 	.word	0x00000001


	//----- nvinfo : EIATTR_CBANK_PARAM_SIZE
	.align		4
.L_31:
        /*00ac*/ 	.byte	0x03, 0x19
        /*00ae*/ 	.short	0x003c


	//----- nvinfo : EIATTR_PARAM_CBANK
	.align		4
        /*00b0*/ 	.byte	0x04, 0x0a
        /*00b2*/ 	.short	(.L_33 - .L_32)
	.align		4
.L_32:
        /*00b4*/ 	.word	index@(.nv.constant0.triton_poi_fused__native_batch_norm_legit_no_training_convolution_relu_64)
        /*00b8*/ 	.short	0x0210
        /*00ba*/ 	.short	0x003c


	//----- nvinfo : EIATTR_SW_WAR
	.align		4
.L_33:
        /*00bc*/ 	.byte	0x04, 0x36
        /*00be*/ 	.short	(.L_35 - .L_34)
.L_34:
        /*00c0*/ 	.word	0x00000008
.L_35:


//--------------------- .nv.callgraph             --------------------------
	.section	.nv.callgraph,"",@"SHT_CUDA_CALLGRAPH"
	.align	4
	.sectionentsize	8
	.align		4
        /*0000*/ 	.word	0x00000000
	.align		4
        /*0004*/ 	.word	0xffffffff
	.align		4
        /*0008*/ 	.word	0x00000000
	.align		4
        /*000c*/ 	.word	0xfffffffe
	.align		4
        /*0010*/ 	.word	0x00000000
	.align		4
        /*0014*/ 	.word	0xfffffffd
	.align		4
        /*0018*/ 	.word	0x00000000
	.align		4
        /*001c*/ 	.word	0xfffffffc


//--------------------- .nv.constant4             --------------------------
	.section	.nv.constant4,"a",@progbits
	.align	8
	.align		8
.nv.constant4:
        /*0000*/ 	.dword	_$_str
	.align		8
        /*0008*/ 	.dword	_$_str_$_2


//--------------------- .text.triton_poi_fused__native_batch_norm_legit_no_training_convolution_relu_64 --------------------------
	.section	.text.triton_poi_fused__native_batch_norm_legit_no_training_convolution_relu_64,"ax",@progbits
	.align	128
        .global         triton_poi_fused__native_batch_norm_legit_no_training_convolution_relu_64
        .type           triton_poi_fused__native_batch_norm_legit_no_training_convolution_relu_64,@function
        .size           triton_poi_fused__native_batch_norm_legit_no_training_convolution_relu_64,(.L_x_1 - triton_poi_fused__native_batch_norm_legit_no_training_convolution_relu_64)
        .other          triton_poi_fused__native_batch_norm_legit_no_training_convolution_relu_64,@"STO_CUDA_ENTRY STV_DEFAULT"
triton_poi_fused__native_batch_norm_legit_no_training_convolution_relu_64:
.text.triton_poi_fused__native_batch_norm_legit_no_training_convolution_relu_64:
[----:B------:R-:W0:Y:S01]  /*0000*/  LDC R1, c[0x0][0x28] ;  /* 0x00000a00ff017b82 */ /* 0x000e220000000800 */
[----:B------:R-:W1:Y:S07]  /*0010*/  S2R R0, SR_TID.X ;  /* 0x0000000000007919 */ /* 0x000e6e0000002100 */
[----:B------:R-:W2:Y:S01]  /*0020*/  LDC.64 R2, c[0x0][0x228] ;  /* 0x00008a00ff027b82 */ /* 0x000ea20000000a00 */
[----:B------:R-:W-:Y:S01]  /*0030*/  CS2R R8, SRZ ;  /* 0x0000000000087805 */ /* 0x000fe2000001ff00 */
[----:B------:R-:W-:Y:S01]  /*0040*/  ULDC.64 UR4, c[0x0][0x208] ;  /* 0x0000820000047ab9 */ /* 0x000fe20000000a00 */
[----:B------:R-:W3:Y:S05]  /*0050*/  S2R R5, SR_CTAID.X ;  /* 0x0000000000057919 */ /* 0x000eea0000002500 */
[----:B------:R-:W4:Y:S08]  /*0060*/  LDC.64 R16, c[0x0][0x218] ;  /* 0x00008600ff107b82 */ /* 0x000f300000000a00 */
[----:B------:R-:W5:Y:S08]  /*0070*/  LDC.64 R18, c[0x0][0x220] ;  /* 0x00008800ff127b82 */ /* 0x000f700000000a00 */
[----:B------:R-:W5:Y:S01]  /*0080*/  LDC.64 R20, c[0x0][0x230] ;  /* 0x00008c00ff147b82 */ /* 0x000f620000000a00 */
[----:B-1----:R-:W-:-:S07]  /*0090*/  SHF.L.U32 R0, R0, 0x1, RZ ;  /* 0x0000000100007819 */ /* 0x002fce00000006ff */
[----:B------:R-:W1:Y:S01]  /*00a0*/  LDC.64 R14, c[0x0][0x238] ;  /* 0x00008e00ff0e7b82 */ /* 0x000e620000000a00 */
[----:B------:R-:W-:-:S04]  /*00b0*/  LOP3.LUT R0, R0, 0xfe, RZ, 0xc0, !PT ;  /* 0x000000fe00007812 */ /* 0x000fc800078ec0ff */
[----:B---3--:R-:W-:-:S04]  /*00c0*/  LEA R0, R5, R0, 0x8 ;  /* 0x0000000005007211 */ /* 0x008fc800078e40ff */
[C---:B------:R-:W-:Y:S01]  /*00d0*/  ISETP.GE.AND P0, PT, R0.reuse, 0xa00, PT ;  /* 0x00000a000000780c */ /* 0x040fe20003f06270 */
[----:B------:R-:W-:-:S05]  /*00e0*/  IMAD.HI R4, R0, 0x66666667, RZ ;  /* 0x6666666700047827 */ /* 0x000fca00078e02ff */
[----:B------:R-:W-:-:S04]  /*00f0*/  SHF.R.U32.HI R5, RZ, 0x1f, R4 ;  /* 0x0000001fff057819 */ /* 0x000fc80000011604 */
[----:B------:R-:W-:-:S05]  /*0100*/  LEA.HI.SX32 R5, R4, R5, 0x1a ;  /* 0x0000000504057211 */ /* 0x000fca00078fd2ff */
[----:B------:R-:W-:Y:S02]  /*0110*/  IMAD R12, R5, -0xa0, R0 ;  /* 0xffffff60050c7824 */ /* 0x000fe400078e0200 */
[----:B------:R-:W3:Y:S02]  /*0120*/  LDC.64 R4, c[0x0][0x210] ;  /* 0x00008400ff047b82 */ /* 0x000ee40000000a00 */
[----:B--2---:R-:W-:-:S05]  /*0130*/  IMAD.WIDE R2, R12, 0x4, R2 ;  /* 0x000000040c027825 */ /* 0x004fca00078e0202 */
[----:B------:R2:W3:Y:S01]  /*0140*/  @!P0 LDG.E.EL.64 R8, desc[UR4][R2.64] ;  /* 0x0000000402088981 */ /* 0x0004e2000c2e1b00 */
[----:B------:R-:W-:Y:S02]  /*0150*/  CS2R R10, SRZ ;  /* 0x00000000000a7805 */ /* 0x000fe4000001ff00 */
[----:B------:R-:W-:Y:S01]  /*0160*/  CS2R R6, SRZ ;  /* 0x0000000000067805 */ /* 0x000fe2000001ff00 */
[----:B----4-:R-:W-:-:S04]  /*0170*/  IMAD.WIDE R16, R12, 0x4, R16 ;  /* 0x000000040c107825 */ /* 0x010fc800078e0210 */
[C---:B-----5:R-:W-:Y:S01]  /*0180*/  IMAD.WIDE R18, R12.reuse, 0x4, R18 ;  /* 0x000000040c127825 */ /* 0x060fe200078e0212 */
[----:B------:R-:W4:Y:S01]  /*0190*/  @!P0 LDG.E.EL.64 R10, desc[UR4][R16.64] ;  /* 0x00000004100a8981 */ /* 0x000f22000c2e1b00 */
[----:B--2---:R-:W-:Y:S02]  /*01a0*/  CS2R R2, SRZ ;  /* 0x0000000000027805 */ /* 0x004fe4000001ff00 */
[----:B0-----:R-:W-:-:S04]  /*01b0*/  IMAD.WIDE R20, R12, 0x4, R20 ;  /* 0x000000040c147825 */ /* 0x001fc800078e0214 */
[----:B-1----:R-:W-:Y:S01]  /*01c0*/  IMAD.WIDE R22, R12, 0x4, R14 ;  /* 0x000000040c167825 */ /* 0x002fe200078e020e */
[----:B------:R0:W2:Y:S03]  /*01d0*/  @!P0 LDG.E.EL.64 R2, desc[UR4][R18.64] ;  /* 0x0000000412028981 */ /* 0x0000a6000c2e1b00 */
[----:B---3--:R-:W-:-:S05]  /*01e0*/  IMAD.WIDE R4, R0, 0x4, R4 ;  /* 0x0000000400047825 */ /* 0x008fca00078e0204 */
[----:B------:R-:W4:Y:S01]  /*01f0*/  @!P0 LDG.E.64 R6, desc[UR4][R4.64] ;  /* 0x0000000404068981 */ /* 0x000f22000c1e1b00 */
[----:B------:R-:W-:Y:S02]  /*0200*/  CS2R R12, SRZ ;  /* 0x00000000000c7805 */ /* 0x000fe4000001ff00 */
[----:B------:R-:W-:-:S04]  /*0210*/  CS2R R14, SRZ ;  /* 0x00000000000e7805 */ /* 0x000fc8000001ff00 */
[----:B------:R-:W3:Y:S04]  /*0220*/  @!P0 LDG.E.EL.64 R12, desc[UR4][R20.64] ;  /* 0x00000004140c8981 */ /* 0x000ee8000c2e1b00 */
[----:B------:R-:W3:Y:S01]  /*0230*/  @!P0 LDG.E.EL.64 R14, desc[UR4][R22.64] ;  /* 0x00000004160e8981 */ /* 0x000ee2000c2e1b00 */
[----:B0-----:R-:W-:Y:S01]  /*0240*/  HFMA2.MMA R18, -RZ, RZ, 1.625, 0 ;  /* 0x3e800000ff127435 */ /* 0x001fe200000001ff */
[----:B------:R-:W-:Y:S01]  /*0250*/  FADD R8, R8, 9.9999997473787516356e-06 ;  /* 0x3727c5ac08087421 */ /* 0x000fe20000000000 */
[----:B------:R-:W-:-:S03]  /*0260*/  FADD R9, R9, 9.9999997473787516356e-06 ;  /* 0x3727c5ac09097421 */ /* 0x000fc60000000000 */
[----:B------:R-:W0:Y:S08]  /*0270*/  MUFU.SQRT R16, R8 ;  /* 0x0000000800107308 */ /* 0x000e300000002000 */
[----:B------:R1:W5:Y:S01]  /*0280*/  MUFU.SQRT R17, R9 ;  /* 0x0000000900117308 */ /* 0x0003620000002000 */
[C---:B0-----:R-:W-:Y:S02]  /*0290*/  FSETP.GT.AND P1, PT, R16.reuse, 8.50705917302346158658e+37, PT ;  /* 0x7e8000001000780b */ /* 0x041fe40003f24000 */
[----:B------:R-:W-:Y:S01]  /*02a0*/  FSETP.GEU.AND P3, PT, R16, 1.175494350822287508e-38, PT ;  /* 0x008000001000780b */ /* 0x000fe20003f6e000 */
[----:B-1----:R-:W0:Y:S01]  /*02b0*/  LDC.64 R8, c[0x0][0x240] ;  /* 0x00009000ff087b82 */ /* 0x002e220000000a00 */
[----:B-----5:R-:W-:-:S02]  /*02c0*/  FSETP.GT.AND P2, PT, R17, 8.50705917302346158658e+37, PT ;  /* 0x7e8000001100780b */ /* 0x020fc40003f44000 */
[----:B------:R-:W-:-:S07]  /*02d0*/  FSETP.GEU.AND P4, PT, R17, 1.175494350822287508e-38, PT ;  /* 0x008000001100780b */ /* 0x000fce0003f8e000 */
[----:B------:R-:W-:-:S04]  /*02e0*/  @P1 FMUL R16, R16, 0.25 ;  /* 0x3e80000010101820 */ /* 0x000fc80000400000 */
[----:B------:R-:W-:Y:S01]  /*02f0*/  @!P3 FMUL R16, R16, 16777216 ;  /* 0x4b8000001010b820 */ /* 0x000fe20000400000 */
[----:B------:R-:W-:-:S04]  /*0300*/  @P2 FMUL R17, R17, 0.25 ;  /* 0x3e80000011112820 */ /* 0x000fc80000400000 */
[----:B------:R-:W-:Y:S01]  /*0310*/  @!P4 FMUL R17, R17, 16777216 ;  /* 0x4b8000001111c820 */ /* 0x000fe20000400000 */
[----:B------:R-:W1:Y:S01]  /*0320*/  MUFU.RCP R16, R16 ;  /* 0x0000001000107308 */ /* 0x000e620000001000 */
[----:B------:R-:W-:-:S07]  /*0330*/  FSEL R19, R18, 1, P1 ;  /* 0x3f80000012137808 */ /* 0x000fce0000800000 */
[----:B------:R-:W5:Y:S01]  /*0340*/  MUFU.RCP R17, R17 ;  /* 0x0000001100117308 */ /* 0x000f620000001000 */
[----:B------:R-:W-:Y:S01]  /*0350*/  FSEL R18, R18, 1, P2 ;  /* 0x3f80000012127808 */ /* 0x000fe20001000000 */
[----:B------:R-:W-:Y:S01]  /*0360*/  @!P3 FMUL R19, R19, 16777216 ;  /* 0x4b8000001313b820 */ /* 0x000fe20000400000 */
[----:B----4-:R-:W-:Y:S01]  /*0370*/  FADD R6, R10, R6 ;  /* 0x000000060a067221 */ /* 0x010fe20000000000 */
[----:B------:R-:W-:Y:S02]  /*0380*/  FADD R7, R11, R7 ;  /* 0x000000070b077221 */ /* 0x000fe40000000000 */
[----:B------:R-:W-:Y:S01]  /*0390*/  @!P4 FMUL R18, R18, 16777216 ;  /* 0x4b8000001212c820 */ /* 0x000fe20000400000 */
[----:B-1----:R-:W-:Y:S01]  /*03a0*/  FMUL R19, R16, R19 ;  /* 0x0000001310137220 */ /* 0x002fe20000400000 */
[----:B--2---:R-:W-:Y:S01]  /*03b0*/  FADD R2, R6, -R2 ;  /* 0x8000000206027221 */ /* 0x004fe20000000000 */
[----:B------:R-:W-:Y:S01]  /*03c0*/  FADD R3, R7, -R3 ;  /* 0x8000000307037221 */ /* 0x000fe20000000000 */
[----:B-----5:R-:W-:-:S02]  /*03d0*/  FMUL R18, R17, R18 ;  /* 0x0000001211127220 */ /* 0x020fc40000400000 */
[----:B------:R-:W-:Y:S02]  /*03e0*/  FMUL R19, R2, R19 ;  /* 0x0000001302137220 */ /* 0x000fe40000400000 */
[----:B------:R-:W-:Y:S02]  /*03f0*/  FMUL R18, R3, R18 ;  /* 0x0000001203127220 */ /* 0x000fe40000400000 */
[----:B---3--:R-:W-:Y:S02]  /*0400*/  FFMA R12, R19, R12, R14 ;  /* 0x0000000c130c7223 */ /* 0x008fe4000000000e */
[----:B------:R-:W-:Y:S01]  /*0410*/  FFMA R13, R18, R13, R15 ;  /* 0x0000000d120d7223 */ /* 0x000fe2000000000f */
[----:B------:R1:W-:Y:S02]  /*0420*/  @!P0 STG.E.64 desc[UR4][R4.64], R6 ;  /* 0x0000000604008986 */ /* 0x0003e4000c101b04 */
[----:B------:R-:W-:Y:S02]  /*0430*/  FSETP.GEU.AND P1, PT, R12, RZ, PT ;  /* 0x000000ff0c00720b */ /* 0x000fe40003f2e000 */
[----:B------:R-:W-:Y:S01]  /*0440*/  FSETP.GEU.AND P2, PT, R13, RZ, PT ;  /* 0x000000ff0d00720b */ /* 0x000fe20003f4e000 */
[----:B0-----:R-:W-:Y:S01]  /*0450*/  IMAD.WIDE R8, R0, 0x4, R8 ;  /* 0x0000000400087825 */ /* 0x001fe200078e0208 */
[----:B------:R-:W-:-:S02]  /*0460*/  FSEL R12, R12, RZ, P1 ;  /* 0x000000ff0c0c7208 */ /* 0x000fc40000800000 */
[----:B------:R-:W-:Y:S01]  /*0470*/  FSEL R13, R13, RZ, P2 ;  /* 0x000000ff0d0d7208 */ /* 0x000fe20001000000 */
[----:B------:R-:W-:Y:S08]  /*0480*/  @P0 EXIT ;  /* 0x000000000000094d */ /* 0x000ff00003800000 */
[----:B------:R-:W-:Y:S01]  /*0490*/  STG.E.64 desc[UR4][R8.64], R12 ;  /* 0x0000000c08007986 */ /* 0x000fe2000c101b04 */
[----:B------:R-:W-:Y:S05]  /*04a0*/  EXIT ;  /* 0x000000000000794d */ /* 0x000fea0003800000 */
.L_x_0:
[----:B------:R-:W-:-:S00]  /*04b0*/  BRA `(.L_x_0) ;  /* 0xfffffffc00fc7947 */ /* 0x000fc0000383ffff */
[----:B------:R-:W-:-:S00]  /*04c0*/  NOP ;  /* 0x0000000000007918 */ /* 0x000fc00000000000 */
        /* <DEDUP_REMOVED lines=11> */
.L_x_1:


//--------------------- .nv.global.init           --------------------------
	.section	.nv.global.init,"aw",@progbits
.nv.global.init:
	.type		_$_str,@object
	.size		_$_str,(_$_str_$_2 - _$_str)
_$_str:
        /*0000*/ 	.byte	0x5f, 0x5f, 0x43, 0x55, 0x44, 0x41, 0x5f, 0x46, 0x54, 0x5a, 0x00
	.type		_$_str_$_2,@object
	.size		_$_str_$_2,(.L_1 - _$_str_$_2)
_$_str_$_2:
        /*000b*/ 	.byte	0x5f, 0x5f, 0x43, 0x55, 0x44, 0x41, 0x5f, 0x50, 0x52, 0x45, 0x43, 0x5f, 0x53, 0x51, 0x52, 0x54
        /*001b*/ 	.byte	0x00
.L_1:


//--------------------- .nv.constant0.triton_poi_fused__native_batch_norm_legit_no_training_convolution_relu_64 --------------------------
	.section	.nv.constant0.triton_poi_fused__native_batch_norm_legit_no_training_convolution_relu_64,"a",@progbits
	.sectionflags	@""
	.align	4
.nv.constant0.triton_poi_fused__native_batch_norm_legit_no_training_convolution_relu_64:
	.zero		588
